//
// Generated by NVIDIA NVVM Compiler
//
// Compiler Build ID: CL-36424714
// Cuda compilation tools, release 13.0, V13.0.88
// Based on NVVM 20.0.0
//

.version 9.0
.target sm_100
.address_size 64

	// .globl	_Z8mkRenderPfii

.visible .entry _Z8mkRenderPfii(
	.param .u64 .ptr .align 1 _Z8mkRenderPfii_param_0,
	.param .u32 _Z8mkRenderPfii_param_1,
	.param .u32 _Z8mkRenderPfii_param_2
)
{
	.reg .pred 	%p<4>;
	.reg .b32 	%r<16>;
	.reg .b32 	%f<7>;
	.reg .b64 	%rd<5>;

	ld.param.u64 	%rd1, [_Z8mkRenderPfii_param_0];
	ld.param.u32 	%r3, [_Z8mkRenderPfii_param_1];
	ld.param.u32 	%r5, [_Z8mkRenderPfii_param_2];
	mov.u32 	%r6, %tid.x;
	mov.u32 	%r7, %ctaid.x;
	mov.u32 	%r8, %ntid.x;
	mad.lo.s32 	%r1, %r7, %r8, %r6;
	mov.u32 	%r9, %tid.y;
	mov.u32 	%r10, %ctaid.y;
	mov.u32 	%r11, %ntid.y;
	mad.lo.s32 	%r12, %r10, %r11, %r9;
	setp.ge.s32 	%p1, %r1, %r3;
	setp.ge.s32 	%p2, %r12, %r5;
	or.pred  	%p3, %p1, %p2;
	@%p3 bra 	$L__BB0_2;
	cvta.to.global.u64 	%rd2, %rd1;
	mad.lo.s32 	%r13, %r3, %r12, %r1;
	mul.lo.s32 	%r14, %r13, 3;
	cvt.rn.f32.s32 	%f1, %r1;
	cvt.rn.f32.s32 	%f2, %r3;
	div.rn.f32 	%f3, %f1, %f2;
	mul.wide.s32 	%rd3, %r14, 4;
	add.s64 	%rd4, %rd2, %rd3;
	st.global.f32 	[%rd4], %f3;
	cvt.rn.f32.u32 	%f4, %r12;
	cvt.rn.f32.u32 	%f5, %r5;
	div.rn.f32 	%f6, %f4, %f5;
	st.global.f32 	[%rd4+4], %f6;
	mov.b32 	%r15, 1045220557;
	st.global.u32 	[%rd4+8], %r15;
$L__BB0_2:
	ret;

}


// ===== COMPILED SASS (sm_100) =====

	.target	sm_100

	.elftype	@"ET_EXEC"


//--------------------- .note.nv.tkinfo           --------------------------
	.section	.note.nv.tkinfo,"",@"SHT_NOTE"
	.sectionflags	@"SHF_NOTE_NV_TKINFO"
	.tkinfo
        /*0018*/ 	.word	0x00000002
        /*0030*/ 	.string	""
        /*0030*/ 	.string	"ptxas"
        /*0030*/ 	.string	"Cuda compilation tools, release 13.0, V13.0.88"
        /*0030*/ 	.string	"Build cuda_13.0.r13.0/compiler.36424714_0"
        /*0030*/ 	.string	"-arch sm_100 -m 64 "



//--------------------- .note.nv.cuinfo           --------------------------
	.section	.note.nv.cuinfo,"",@"SHT_NOTE"
	.sectionflags	@"SHF_NOTE_NV_CUINFO"
        /*0018*/ 	.short	0x0002
        /*001a*/ 	.short	0x0064
        /*001c*/ 	.short	0x0082
	.zero		2


//--------------------- .nv.info                  --------------------------
	.section	.nv.info,"",@"SHT_CUDA_INFO"
	.align	4


	//----- nvinfo : EIATTR_REGCOUNT
	.align		4
        /*0000*/ 	.byte	0x04, 0x2f
        /*0002*/ 	.short	(.L_1 - .L_0)
	.align		4
.L_0:
        /*0004*/ 	.word	index@(_Z8mkRenderPfii)
        /*0008*/ 	.word	0x00000011


	//----- nvinfo : EIATTR_FRAME_SIZE
	.align		4
.L_1:
        /*000c*/ 	.byte	0x04, 0x11
        /*000e*/ 	.short	(.L_3 - .L_2)
	.align		4
.L_2:
        /*0010*/ 	.word	index@($__internal_0_$__cuda_sm3x_div_rn_noftz_f32_slowpath)
        /*0014*/ 	.word	0x00000000


	//----- nvinfo : EIATTR_FRAME_SIZE
	.align		4
.L_3:
        /*0018*/ 	.byte	0x04, 0x11
        /*001a*/ 	.short	(.L_5 - .L_4)
	.align		4
.L_4:
        /*001c*/ 	.word	index@(_Z8mkRenderPfii)
        /*0020*/ 	.word	0x00000000


	//----- nvinfo : EIATTR_MIN_STACK_SIZE
	.align		4
.L_5:
        /*0024*/ 	.byte	0x04, 0x12
        /*0026*/ 	.short	(.L_7 - .L_6)
	.align		4
.L_6:
        /*0028*/ 	.word	index@(_Z8mkRenderPfii)
        /*002c*/ 	.word	0x00000000
.L_7:


//--------------------- .nv.compat                --------------------------
	.section	.nv.compat,"",@"SHT_CUDA_COMPAT_INFO"
	.align	4
        /*0000*/ 	.byte	0x02, 0x09, 0x00, 0x00, 0x02, 0x02, 0x01, 0x00, 0x02, 0x05, 0x05, 0x00, 0x03, 0x07, 0x01, 0x01
        /*0010*/ 	.byte	0x02, 0x03, 0x00, 0x00, 0x02, 0x06, 0x01, 0x00, 0x04, 0x0b, 0x08, 0x00, 0x01, 0x00, 0x00, 0x00
        /*0020*/ 	.byte	0x00, 0x00, 0x00, 0x00


//--------------------- .nv.info._Z8mkRenderPfii  --------------------------
	.section	.nv.info._Z8mkRenderPfii,"",@"SHT_CUDA_INFO"
	.sectionflags	@""
	.align	4


	//----- nvinfo : EIATTR_CUDA_API_VERSION
	.align		4
        /*0000*/ 	.byte	0x04, 0x37
        /*0002*/ 	.short	(.L_9 - .L_8)
.L_8:
        /*0004*/ 	.word	0x00000082


	//----- nvinfo : EIATTR_KPARAM_INFO
	.align		4
.L_9:
        /*0008*/ 	.byte	0x04, 0x17
        /*000a*/ 	.short	(.L_11 - .L_10)
.L_10:
        /*000c*/ 	.word	0x00000000
        /*0010*/ 	.short	0x0002
        /*0012*/ 	.short	0x000c
        /*0014*/ 	.byte	0x00, 0xf0, 0x11, 0x00


	//----- nvinfo : EIATTR_KPARAM_INFO
	.align		4
.L_11:
        /*0018*/ 	.byte	0x04, 0x17
        /*001a*/ 	.short	(.L_13 - .L_12)
.L_12:
        /*001c*/ 	.word	0x00000000
        /*0020*/ 	.short	0x0001
        /*0022*/ 	.short	0x0008
        /*0024*/ 	.byte	0x00, 0xf0, 0x11, 0x00


	//----- nvinfo : EIATTR_KPARAM_INFO
	.align		4
.L_13:
        /*0028*/ 	.byte	0x04, 0x17
        /*002a*/ 	.short	(.L_15 - .L_14)
.L_14:
        /*002c*/ 	.word	0x00000000
        /*0030*/ 	.short	0x0000
        /*0032*/ 	.short	0x0000
        /*0034*/ 	.byte	0x00, 0xf5, 0x21, 0x00


	//----- nvinfo : EIATTR_SPARSE_MMA_MASK
	.align		4
.L_15:
        /*0038*/ 	.byte	0x03, 0x50
        /*003a*/ 	.short	0x0000


	//----- nvinfo : EIATTR_MAXREG_COUNT
	.align		4
        /*003c*/ 	.byte	0x03, 0x1b
        /*003e*/ 	.short	0x00ff


	//----- nvinfo : EIATTR_MERCURY_ISA_VERSION
	.align		4
        /*0040*/ 	.byte	0x03, 0x5f
        /*0042*/ 	.short	0x0101


	//----- nvinfo : EIATTR_VRC_CTA_INIT_COUNT
	.align		4
        /*0044*/ 	.byte	0x02, 0x4a
	.zero		1
	.zero		1


	//----- nvinfo : EIATTR_EXIT_INSTR_OFFSETS
	.align		4
        /*0048*/ 	.byte	0x04, 0x1c
        /*004a*/ 	.short	(.L_17 - .L_16)


	//   ....[0]....
.L_16:
        /*004c*/ 	.word	0x000000c0


	//   ....[1]....
        /*0050*/ 	.word	0x00000370


	//----- nvinfo : EIATTR_CRS_STACK_SIZE
	.align		4
.L_17:
        /*0054*/ 	.byte	0x04, 0x1e
        /*0056*/ 	.short	(.L_19 - .L_18)
.L_18:
        /*0058*/ 	.word	0x00000000


	//----- nvinfo : EIATTR_CBANK_PARAM_SIZE
	.align		4
.L_19:
        /*005c*/ 	.byte	0x03, 0x19
        /*005e*/ 	.short	0x0010


	//----- nvinfo : EIATTR_PARAM_CBANK
	.align		4
        /*0060*/ 	.byte	0x04, 0x0a
        /*0062*/ 	.short	(.L_21 - .L_20)
	.align		4
.L_20:
        /*0064*/ 	.word	index@(.nv.constant0._Z8mkRenderPfii)
        /*0068*/ 	.short	0x0380
        /*006a*/ 	.short	0x0010


	//----- nvinfo : EIATTR_SW_WAR
	.align		4
.L_21:
        /*006c*/ 	.byte	0x04, 0x36
        /*006e*/ 	.short	(.L_23 - .L_22)
.L_22:
        /*0070*/ 	.word	0x00000008
.L_23:


//--------------------- .nv.callgraph             --------------------------
	.section	.nv.callgraph,"",@"SHT_CUDA_CALLGRAPH"
	.align	4
	.sectionentsize	8
	.align		4
        /*0000*/ 	.word	0x00000000
	.align		4
        /*0004*/ 	.word	0xffffffff
	.align		4
        /*0008*/ 	.word	0x00000000
	.align		4
        /*000c*/ 	.word	0xfffffffe
	.align		4
        /*0010*/ 	.word	0x00000000
	.align		4
        /*0014*/ 	.word	0xfffffffd
	.align		4
        /*0018*/ 	.word	0x00000000
	.align		4
        /*001c*/ 	.word	0xfffffffc


//--------------------- .text._Z8mkRenderPfii     --------------------------
	.section	.text._Z8mkRenderPfii,"ax",@progbits
	.align	128
        .global         _Z8mkRenderPfii
        .type           _Z8mkRenderPfii,@function
        .size           _Z8mkRenderPfii,(.L_x_16 - _Z8mkRenderPfii)
        .other          _Z8mkRenderPfii,@"STO_CUDA_ENTRY STV_DEFAULT"
_Z8mkRenderPfii:
.text._Z8mkRenderPfii:
[----:B------:R-:W-:Y:S01]  /*0000*/  LDC R1, c[0x0][0x37c] ;  /* 0x0000df00ff017b82 */ /* 0x000fe20000000800 */
[----:B------:R-:W0:Y:S07]  /*0010*/  S2R R2, SR_TID.Y ;  /* 0x0000000000027919 */ /* 0x000e2e0000002200 */
[----:B------:R-:W1:Y:S01]  /*0020*/  LDC R0, c[0x0][0x360] ;  /* 0x0000d800ff007b82 */ /* 0x000e620000000800 */
[----:B------:R-:W2:Y:S01]  /*0030*/  LDCU.64 UR6, c[0x0][0x388] ;  /* 0x00007100ff0677ac */ /* 0x000ea20008000a00 */
[----:B------:R-:W1:Y:S06]  /*0040*/  S2R R3, SR_TID.X ;  /* 0x0000000000037919 */ /* 0x000e6c0000002100 */
[----:B------:R-:W0:Y:S08]  /*0050*/  S2UR UR5, SR_CTAID.Y ;  /* 0x00000000000579c3 */ /* 0x000e300000002600 */
[----:B------:R-:W0:Y:S08]  /*0060*/  LDC R5, c[0x0][0x364] ;  /* 0x0000d900ff057b82 */ /* 0x000e300000000800 */
[----:B------:R-:W1:Y:S01]  /*0070*/  S2UR UR4, SR_CTAID.X ;  /* 0x00000000000479c3 */ /* 0x000e620000002500 */
[----:B0-----:R-:W-:-:S05]  /*0080*/  IMAD R2, R5, UR5, R2 ;  /* 0x0000000505027c24 */ /* 0x001fca000f8e0202 */
[----:B--2---:R-:W-:Y:S01]  /*0090*/  ISETP.GE.AND P0, PT, R2, UR7, PT ;  /* 0x0000000702007c0c */ /* 0x004fe2000bf06270 */
[----:B-1----:R-:W-:-:S05]  /*00a0*/  IMAD R3, R0, UR4, R3 ;  /* 0x0000000400037c24 */ /* 0x002fca000f8e0203 */
[----:B------:R-:W-:-:S13]  /*00b0*/  ISETP.GE.OR P0, PT, R3, UR6, P0 ;  /* 0x0000000603007c0c */ /* 0x000fda0008706670 */
[----:B------:R-:W-:Y:S05]  /*00c0*/  @P0 EXIT ;  /* 0x000000000000094d */ /* 0x000fea0003800000 */
[----:B------:R-:W-:Y:S01]  /*00d0*/  I2FP.F32.S32 R5, UR6 ;  /* 0x0000000600057c45 */ /* 0x000fe20008201400 */
[----:B------:R-:W0:Y:S01]  /*00e0*/  LDCU.64 UR4, c[0x0][0x358] ;  /* 0x00006b00ff0477ac */ /* 0x000e220008000a00 */
[----:B------:R-:W-:Y:S01]  /*00f0*/  I2FP.F32.S32 R0, R3 ;  /* 0x0000000300007245 */ /* 0x000fe20000201400 */
[----:B------:R-:W-:Y:S01]  /*0100*/  BSSY.RECONVERGENT B0, `(.L_x_0) ;  /* 0x000000f000007945 */ /* 0x000fe20003800200 */
[----:B------:R-:W1:Y:S08]  /*0110*/  MUFU.RCP R4, R5 ;  /* 0x0000000500047308 */ /* 0x000e700000001000 */
[----:B------:R-:W2:Y:S01]  /*0120*/  FCHK P0, R0, R5 ;  /* 0x0000000500007302 */ /* 0x000ea20000000000 */
[----:B-1----:R-:W-:-:S04]  /*0130*/  FFMA R7, -R5, R4, 1 ;  /* 0x3f80000005077423 */ /* 0x002fc80000000104 */
[----:B------:R-:W-:Y:S01]  /*0140*/  FFMA R7, R4, R7, R4 ;  /* 0x0000000704077223 */ /* 0x000fe20000000004 */
[----:B------:R-:W-:-:S03]  /*0150*/  IMAD R4, R2, UR6, R3 ;  /* 0x0000000602047c24 */ /* 0x000fc6000f8e0203 */
[----:B------:R-:W-:Y:S01]  /*0160*/  FFMA R6, R0, R7, RZ ;  /* 0x0000000700067223 */ /* 0x000fe200000000ff */
[----:B------:R-:W-:-:S03]  /*0170*/  IMAD R4, R4, 0x3, RZ ;  /* 0x0000000304047824 */ /* 0x000fc600078e02ff */
[----:B------:R-:W-:-:S04]  /*0180*/  FFMA R8, -R5, R6, R0 ;  /* 0x0000000605087223 */ /* 0x000fc80000000100 */
[----:B------:R-:W-:Y:S01]  /*0190*/  FFMA R3, R7, R8, R6 ;  /* 0x0000000807037223 */ /* 0x000fe20000000006 */
[----:B0-2---:R-:W-:Y:S06]  /*01a0*/  @!P0 BRA `(.L_x_1) ;  /* 0x0000000000108947 */ /* 0x005fec0003800000 */
[----:B------:R-:W-:Y:S01]  /*01b0*/  IMAD.MOV.U32 R3, RZ, RZ, R5 ;  /* 0x000000ffff037224 */ /* 0x000fe200078e0005 */
[----:B------:R-:W-:-:S07]  /*01c0*/  MOV R6, 0x1e0 ;  /* 0x000001e000067802 */ /* 0x000fce0000000f00 */
[----:B------:R-:W-:Y:S05]  /*01d0*/  CALL.REL.NOINC `($__internal_0_$__cuda_sm3x_div_rn_noftz_f32_slowpath) ;  /* 0x0000000000687944 */ /* 0x000fea0003c00000 */
[----:B------:R-:W-:-:S07]  /*01e0*/  IMAD.MOV.U32 R3, RZ, RZ, R0 ;  /* 0x000000ffff037224 */ /* 0x000fce00078e0000 */
.L_x_1:
[----:B------:R-:W-:Y:S05]  /*01f0*/  BSYNC.RECONVERGENT B0 ;  /* 0x0000000000007941 */ /* 0x000fea0003800200 */
.L_x_0:
[----:B------:R-:W0:Y:S01]  /*0200*/  LDCU UR6, c[0x0][0x38c] ;  /* 0x00007180ff0677ac */ /* 0x000e220008000800 */
[----:B------:R-:W1:Y:S01]  /*0210*/  LDC.64 R6, c[0x0][0x380] ;  /* 0x0000e000ff067b82 */ /* 0x000e620000000a00 */
[----:B------:R-:W-:Y:S01]  /*0220*/  I2FP.F32.U32 R0, R2 ;  /* 0x0000000200007245 */ /* 0x000fe20000201000 */
[----:B------:R-:W-:Y:S01]  /*0230*/  BSSY.RECONVERGENT B0, `(.L_x_2) ;  /* 0x0000010000007945 */ /* 0x000fe20003800200 */
[----:B0-----:R-:W-:-:S04]  /*0240*/  I2FP.F32.U32 R9, UR6 ;  /* 0x0000000600097c45 */ /* 0x001fc80008201000 */
[----:B------:R-:W0:Y:S01]  /*0250*/  MUFU.RCP R8, R9 ;  /* 0x0000000900087308 */ /* 0x000e220000001000 */
[----:B-1----:R-:W-:-:S05]  /*0260*/  IMAD.WIDE R4, R4, 0x4, R6 ;  /* 0x0000000404047825 */ /* 0x002fca00078e0206 */
[----:B------:R1:W-:Y:S02]  /*0270*/  STG.E desc[UR4][R4.64], R3 ;  /* 0x0000000304007986 */ /* 0x0003e4000c101904 */
[----:B------:R-:W2:Y:S01]  /*0280*/  FCHK P0, R0, R9 ;  /* 0x0000000900007302 */ /* 0x000ea20000000000 */
[----:B0-----:R-:W-:-:S04]  /*0290*/  FFMA R7, -R9, R8, 1 ;  /* 0x3f80000009077423 */ /* 0x001fc80000000108 */
[----:B------:R-:W-:-:S04]  /*02a0*/  FFMA R7, R8, R7, R8 ;  /* 0x0000000708077223 */ /* 0x000fc80000000008 */
[----:B------:R-:W-:-:S04]  /*02b0*/  FFMA R2, R0, R7, RZ ;  /* 0x0000000700027223 */ /* 0x000fc800000000ff */
[----:B------:R-:W-:-:S04]  /*02c0*/  FFMA R6, -R9, R2, R0 ;  /* 0x0000000209067223 */ /* 0x000fc80000000100 */
[----:B------:R-:W-:Y:S01]  /*02d0*/  FFMA R7, R7, R6, R2 ;  /* 0x0000000607077223 */ /* 0x000fe20000000002 */
[----:B-12---:R-:W-:Y:S06]  /*02e0*/  @!P0 BRA `(.L_x_3) ;  /* 0x0000000000108947 */ /* 0x006fec0003800000 */
[----:B------:R-:W-:Y:S01]  /*02f0*/  IMAD.MOV.U32 R3, RZ, RZ, R9 ;  /* 0x000000ffff037224 */ /* 0x000fe200078e0009 */
[----:B------:R-:W-:-:S07]  /*0300*/  MOV R6, 0x320 ;  /* 0x0000032000067802 */ /* 0x000fce0000000f00 */
[----:B------:R-:W-:Y:S05]  /*0310*/  CALL.REL.NOINC `($__internal_0_$__cuda_sm3x_div_rn_noftz_f32_slowpath) ;  /* 0x0000000000187944 */ /* 0x000fea0003c00000 */
[----:B------:R-:W-:-:S07]  /*0320*/  IMAD.MOV.U32 R7, RZ, RZ, R0 ;  /* 0x000000ffff077224 */ /* 0x000fce00078e0000 */
.L_x_3:
[----:B------:R-:W-:Y:S05]  /*0330*/  BSYNC.RECONVERGENT B0 ;  /* 0x0000000000007941 */ /* 0x000fea0003800200 */
.L_x_2:
[----:B------:R-:W-:Y:S01]  /*0340*/  IMAD.MOV.U32 R3, RZ, RZ, 0x3e4ccccd ;  /* 0x3e4ccccdff037424 */ /* 0x000fe200078e00ff */
[----:B------:R-:W-:Y:S04]  /*0350*/  STG.E desc[UR4][R4.64+0x4], R7 ;  /* 0x0000040704007986 */ /* 0x000fe8000c101904 */
[----:B------:R-:W-:Y:S01]  /*0360*/  STG.E desc[UR4][R4.64+0x8], R3 ;  /* 0x0000080304007986 */ /* 0x000fe2000c101904 */
[----:B------:R-:W-:Y:S05]  /*0370*/  EXIT ;  /* 0x000000000000794d */ /* 0x000fea0003800000 */
        .weak           $__internal_0_$__cuda_sm3x_div_rn_noftz_f32_slowpath
        .type           $__internal_0_$__cuda_sm3x_div_rn_noftz_f32_slowpath,@function
        .size           $__internal_0_$__cuda_sm3x_div_rn_noftz_f32_slowpath,(.L_x_16 - $__internal_0_$__cuda_sm3x_div_rn_noftz_f32_slowpath)
$__internal_0_$__cuda_sm3x_div_rn_noftz_f32_slowpath:
[----:B------:R-:W-:Y:S01]  /*0380*/  SHF.R.U32.HI R8, RZ, 0x17, R3 ;  /* 0x00000017ff087819 */ /* 0x000fe20000011603 */
[----:B------:R-:W-:Y:S01]  /*0390*/  BSSY.RECONVERGENT B1, `(.L_x_4) ;  /* 0x0000062000017945 */ /* 0x000fe20003800200 */
[----:B------:R-:W-:Y:S02]  /*03a0*/  SHF.R.U32.HI R7, RZ, 0x17, R0 ;  /* 0x00000017ff077819 */ /* 0x000fe40000011600 */
[----:B------:R-:W-:Y:S02]  /*03b0*/  LOP3.LUT R12, R8, 0xff, RZ, 0xc0, !PT ;  /* 0x000000ff080c7812 */ /* 0x000fe400078ec0ff */
[----:B------:R-:W-:-:S03]  /*03c0*/  LOP3.LUT R10, R7, 0xff, RZ, 0xc0, !PT ;  /* 0x000000ff070a7812 */ /* 0x000fc600078ec0ff */
[----:B------:R-:W-:Y:S02]  /*03d0*/  VIADD R9, R12, 0xffffffff ;  /* 0xffffffff0c097836 */ /* 0x000fe40000000000 */
[----:B------:R-:W-:-:S03]  /*03e0*/  VIADD R8, R10, 0xffffffff ;  /* 0xffffffff0a087836 */ /* 0x000fc60000000000 */
[----:B------:R-:W-:-:S04]  /*03f0*/  ISETP.GT.U32.AND P0, PT, R9, 0xfd, PT ;  /* 0x000000fd0900780c */ /* 0x000fc80003f04070 */
[----:B------:R-:W-:-:S13]  /*0400*/  ISETP.GT.U32.OR P0, PT, R8, 0xfd, P0 ;  /* 0x000000fd0800780c */ /* 0x000fda0000704470 */
[----:B------:R-:W-:Y:S01]  /*0410*/  @!P0 IMAD.MOV.U32 R7, RZ, RZ, RZ ;  /* 0x000000ffff078224 */ /* 0x000fe200078e00ff */
[----:B------:R-:W-:Y:S06]  /*0420*/  @!P0 BRA `(.L_x_5) ;  /* 0x00000000005c8947 */ /* 0x000fec0003800000 */
[----:B------:R-:W-:Y:S02]  /*0430*/  FSETP.GTU.FTZ.AND P0, PT, |R0|, +INF , PT ;  /* 0x7f8000000000780b */ /* 0x000fe40003f1c200 */
[----:B------:R-:W-:-:S04]  /*0440*/  FSETP.GTU.FTZ.AND P1, PT, |R3|, +INF , PT ;  /* 0x7f8000000300780b */ /* 0x000fc80003f3c200 */
[----:B------:R-:W-:-:S13]  /*0450*/  PLOP3.LUT P0, PT, P0, P1, PT, 0xf8, 0x8f ;  /* 0x00000000008f781c */ /* 0x000fda0000703f70 */
[----:B------:R-:W-:Y:S05]  /*0460*/  @P0 BRA `(.L_x_6) ;  /* 0x00000004004c0947 */ /* 0x000fea0003800000 */
[----:B------:R-:W-:-:S13]  /*0470*/  LOP3.LUT P0, RZ, R3, 0x7fffffff, R0, 0xc8, !PT ;  /* 0x7fffffff03ff7812 */ /* 0x000fda000780c800 */
[----:B------:R-:W-:Y:S05]  /*0480*/  @!P0 BRA `(.L_x_7) ;  /* 0x00000004003c8947 */ /* 0x000fea0003800000 */
[C---:B------:R-:W-:Y:S02]  /*0490*/  FSETP.NEU.FTZ.AND P2, PT, |R0|.reuse, +INF , PT ;  /* 0x7f8000000000780b */ /* 0x040fe40003f5d200 */
[----:B------:R-:W-:Y:S02]  /*04a0*/  FSETP.NEU.FTZ.AND P1, PT, |R3|, +INF , PT ;  /* 0x7f8000000300780b */ /* 0x000fe40003f3d200 */
[----:B------:R-:W-:-:S11]  /*04b0*/  FSETP.NEU.FTZ.AND P0, PT, |R0|, +INF , PT ;  /* 0x7f8000000000780b */ /* 0x000fd60003f1d200 */
[----:B------:R-:W-:Y:S05]  /*04c0*/  @!P1 BRA !P2, `(.L_x_7) ;  /* 0x00000004002c9947 */ /* 0x000fea0005000000 */
[----:B------:R-:W-:-:S04]  /*04d0*/  LOP3.LUT P2, RZ, R0, 0x7fffffff, RZ, 0xc0, !PT ;  /* 0x7fffffff00ff7812 */ /* 0x000fc8000784c0ff */
[----:B------:R-:W-:-:S13]  /*04e0*/  PLOP3.LUT P1, PT, P1, P2, PT, 0x2f, 0xf2 ;  /* 0x0000000000f2781c */ /* 0x000fda0000f24577 */
[----:B------:R-:W-:Y:S05]  /*04f0*/  @P1 BRA `(.L_x_8) ;  /* 0x0000000400181947 */ /* 0x000fea0003800000 */
[----:B------:R-:W-:-:S04]  /*0500*/  LOP3.LUT P1, RZ, R3, 0x7fffffff, RZ, 0xc0, !PT ;  /* 0x7fffffff03ff7812 */ /* 0x000fc8000782c0ff */
[----:B------:R-:W-:-:S13]  /*0510*/  PLOP3.LUT P0, PT, P0, P1, PT, 0x2f, 0xf2 ;  /* 0x0000000000f2781c */ /* 0x000fda0000702577 */
[----:B------:R-:W-:Y:S05]  /*0520*/  @P0 BRA `(.L_x_9) ;  /* 0x0000000400000947 */ /* 0x000fea0003800000 */
[----:B------:R-:W-:Y:S02]  /*0530*/  ISETP.GE.AND P0, PT, R8, RZ, PT ;  /* 0x000000ff0800720c */ /* 0x000fe40003f06270 */
[----:B------:R-:W-:-:S11]  /*0540*/  ISETP.GE.AND P1, PT, R9, RZ, PT ;  /* 0x000000ff0900720c */ /* 0x000fd60003f26270 */
[----:B------:R-:W-:Y:S02]  /*0550*/  @P0 IMAD.MOV.U32 R7, RZ, RZ, RZ ;  /* 0x000000ffff070224 */ /* 0x000fe400078e00ff */
[----:B------:R-:W-:Y:S01]  /*0560*/  @!P0 FFMA R0, R0, 1.84467440737095516160e+19, RZ ;  /* 0x5f80000000008823 */ /* 0x000fe200000000ff */
[----:B------:R-:W-:Y:S02]  /*0570*/  @!P0 IMAD.MOV.U32 R7, RZ, RZ, -0x40 ;  /* 0xffffffc0ff078424 */ /* 0x000fe400078e00ff */
[----:B------:R-:W-:Y:S02]  /*0580*/  @!P1 FFMA R3, R3, 1.84467440737095516160e+19, RZ ;  /* 0x5f80000003039823 */ /* 0x000fe400000000ff */
[----:B------:R-:W-:-:S07]  /*0590*/  @!P1 VIADD R7, R7, 0x40 ;  /* 0x0000004007079836 */ /* 0x000fce0000000000 */
.L_x_5:
[----:B------:R-:W-:Y:S01]  /*05a0*/  LEA R8, R12, 0xc0800000, 0x17 ;  /* 0xc08000000c087811 */ /* 0x000fe200078eb8ff */
[----:B------:R-:W-:Y:S04]  /*05b0*/  BSSY.RECONVERGENT B2, `(.L_x_10) ;  /* 0x0000036000027945 */ /* 0x000fe80003800200 */
[----:B------:R-:W-:Y:S02]  /*05c0*/  IMAD.IADD R8, R3, 0x1, -R8 ;  /* 0x0000000103087824 */ /* 0x000fe400078e0a08 */
[----:B------:R-:W-:Y:S02]  /*05d0*/  VIADD R3, R10, 0xffffff81 ;  /* 0xffffff810a037836 */ /* 0x000fe40000000000 */
[----:B------:R0:W1:Y:S01]  /*05e0*/  MUFU.RCP R9, R8 ;  /* 0x0000000800097308 */ /* 0x0000620000001000 */
[----:B------:R-:W-:Y:S01]  /*05f0*/  FADD.FTZ R11, -R8, -RZ ;  /* 0x800000ff080b7221 */ /* 0x000fe20000010100 */
[C---:B------:R-:W-:Y:S01]  /*0600*/  IMAD R0, R3.reuse, -0x800000, R0 ;  /* 0xff80000003007824 */ /* 0x040fe200078e0200 */
[----:B0-----:R-:W-:-:S05]  /*0610*/  IADD3 R8, PT, PT, R3, 0x7f, -R12 ;  /* 0x0000007f03087810 */ /* 0x001fca0007ffe80c */
[----:B------:R-:W-:Y:S02]  /*0620*/  IMAD.IADD R8, R8, 0x1, R7 ;  /* 0x0000000108087824 */ /* 0x000fe400078e0207 */
[----:B-1----:R-:W-:-:S04]  /*0630*/  FFMA R10, R9, R11, 1 ;  /* 0x3f800000090a7423 */ /* 0x002fc8000000000b */
[----:B------:R-:W-:-:S04]  /*0640*/  FFMA R14, R9, R10, R9 ;  /* 0x0000000a090e7223 */ /* 0x000fc80000000009 */
[----:B------:R-:W-:-:S04]  /*0650*/  FFMA R9, R0, R14, RZ ;  /* 0x0000000e00097223 */ /* 0x000fc800000000ff */
[----:B------:R-:W-:-:S04]  /*0660*/  FFMA R10, R11, R9, R0 ;  /* 0x000000090b0a7223 */ /* 0x000fc80000000000 */
[----:B------:R-:W-:-:S04]  /*0670*/  FFMA R9, R14, R10, R9 ;  /* 0x0000000a0e097223 */ /* 0x000fc80000000009 */
[----:B------:R-:W-:-:S04]  /*0680*/  FFMA R10, R11, R9, R0 ;  /* 0x000000090b0a7223 */ /* 0x000fc80000000000 */
[----:B------:R-:W-:-:S05]  /*0690*/  FFMA R0, R14, R10, R9 ;  /* 0x0000000a0e007223 */ /* 0x000fca0000000009 */
[----:B------:R-:W-:-:S04]  /*06a0*/  SHF.R.U32.HI R3, RZ, 0x17, R0 ;  /* 0x00000017ff037819 */ /* 0x000fc80000011600 */
[----:B------:R-:W-:-:S05]  /*06b0*/  LOP3.LUT R3, R3, 0xff, RZ, 0xc0, !PT ;  /* 0x000000ff03037812 */ /* 0x000fca00078ec0ff */
[----:B------:R-:W-:-:S04]  /*06c0*/  IMAD.IADD R11, R3, 0x1, R8 ;  /* 0x00000001030b7824 */ /* 0x000fc800078e0208 */
[----:B------:R-:W-:-:S05]  /*06d0*/  VIADD R3, R11, 0xffffffff ;  /* 0xffffffff0b037836 */ /* 0x000fca0000000000 */
[----:B------:R-:W-:-:S13]  /*06e0*/  ISETP.GE.U32.AND P0, PT, R3, 0xfe, PT ;  /* 0x000000fe0300780c */ /* 0x000fda0003f06070 */
[----:B------:R-:W-:Y:S05]  /*06f0*/  @!P0 BRA `(.L_x_11) ;  /* 0x0000000000808947 */ /* 0x000fea0003800000 */
[----:B------:R-:W-:-:S13]  /*0700*/  ISETP.GT.AND P0, PT, R11, 0xfe, PT ;  /* 0x000000fe0b00780c */ /* 0x000fda0003f04270 */
[----:B------:R-:W-:Y:S05]  /*0710*/  @P0 BRA `(.L_x_12) ;  /* 0x00000000006c0947 */ /* 0x000fea0003800000 */
[----:B------:R-:W-:-:S13]  /*0720*/  ISETP.GE.AND P0, PT, R11, 0x1, PT ;  /* 0x000000010b00780c */ /* 0x000fda0003f06270 */
[----:B------:R-:W-:Y:S05]  /*0730*/  @P0 BRA `(.L_x_13) ;  /* 0x0000000000740947 */ /* 0x000fea0003800000 */
[----:B------:R-:W-:Y:S02]  /*0740*/  ISETP.GE.AND P0, PT, R11, -0x18, PT ;  /* 0xffffffe80b00780c */ /* 0x000fe40003f06270 */
[----:B------:R-:W-:-:S11]  /*0750*/  LOP3.LUT R0, R0, 0x80000000, RZ, 0xc0, !PT ;  /* 0x8000000000007812 */ /* 0x000fd600078ec0ff */
[----:B------:R-:W-:Y:S05]  /*0760*/  @!P0 BRA `(.L_x_13) ;  /* 0x0000000000688947 */ /* 0x000fea0003800000 */
[CCC-:B------:R-:W-:Y:S01]  /*0770*/  FFMA.RZ R3, R14.reuse, R10.reuse, R9.reuse ;  /* 0x0000000a0e037223 */ /* 0x1c0fe2000000c009 */
[CCC-:B------:R-:W-:Y:S01]  /*0780*/  FFMA.RM R8, R14.reuse, R10.reuse, R9.reuse ;  /* 0x0000000a0e087223 */ /* 0x1c0fe20000004009 */
[C---:B------:R-:W-:Y:S02]  /*0790*/  ISETP.NE.AND P2, PT, R11.reuse, RZ, PT ;  /* 0x000000ff0b00720c */ /* 0x040fe40003f45270 */
[----:B------:R-:W-:Y:S02]  /*07a0*/  ISETP.NE.AND P1, PT, R11, RZ, PT ;  /* 0x000000ff0b00720c */ /* 0x000fe40003f25270 */
[----:B------:R-:W-:Y:S01]  /*07b0*/  LOP3.LUT R7, R3, 0x7fffff, RZ, 0xc0, !PT ;  /* 0x007fffff03077812 */ /* 0x000fe200078ec0ff */
[----:B------:R-:W-:Y:S01]  /*07c0*/  FFMA.RP R3, R14, R10, R9 ;  /* 0x0000000a0e037223 */ /* 0x000fe20000008009 */
[----:B------:R-:W-:Y:S02]  /*07d0*/  VIADD R10, R11, 0x20 ;  /* 0x000000200b0a7836 */ /* 0x000fe40000000000 */
[----:B------:R-:W-:Y:S01]  /*07e0*/  LOP3.LUT R7, R7, 0x800000, RZ, 0xfc, !PT ;  /* 0x0080000007077812 */ /* 0x000fe200078efcff */
[----:B------:R-:W-:Y:S01]  /*07f0*/  IMAD.MOV R9, RZ, RZ, -R11 ;  /* 0x000000ffff097224 */ /* 0x000fe200078e0a0b */
[----:B------:R-:W-:-:S02]  /*0800*/  FSETP.NEU.FTZ.AND P0, PT, R3, R8, PT ;  /* 0x000000080300720b */ /* 0x000fc40003f1d000 */
[----:B------:R-:W-:Y:S02]  /*0810*/  SHF.L.U32 R10, R7, R10, RZ ;  /* 0x0000000a070a7219 */ /* 0x000fe400000006ff */
[----:B------:R-:W-:Y:S02]  /*0820*/  SEL R8, R9, RZ, P2 ;  /* 0x000000ff09087207 */ /* 0x000fe40001000000 */
[----:B------:R-:W-:Y:S02]  /*0830*/  ISETP.NE.AND P1, PT, R10, RZ, P1 ;  /* 0x000000ff0a00720c */ /* 0x000fe40000f25270 */
[----:B------:R-:W-:Y:S02]  /*0840*/  SHF.R.U32.HI R8, RZ, R8, R7 ;  /* 0x00000008ff087219 */ /* 0x000fe40000011607 */
[----:B------:R-:W-:Y:S02]  /*0850*/  PLOP3.LUT P0, PT, P0, P1, PT, 0xf8, 0x8f ;  /* 0x00000000008f781c */ /* 0x000fe40000703f70 */
[----:B------:R-:W-:-:S02]  /*0860*/  SHF.R.U32.HI R10, RZ, 0x1, R8 ;  /* 0x00000001ff0a7819 */ /* 0x000fc40000011608 */
[----:B------:R-:W-:-:S04]  /*0870*/  SEL R3, RZ, 0x1, !P0 ;  /* 0x00000001ff037807 */ /* 0x000fc80004000000 */
[----:B------:R-:W-:-:S04]  /*0880*/  LOP3.LUT R3, R3, 0x1, R10, 0xf8, !PT ;  /* 0x0000000103037812 */ /* 0x000fc800078ef80a */
[----:B------:R-:W-:-:S05]  /*0890*/  LOP3.LUT R3, R3, R8, RZ, 0xc0, !PT ;  /* 0x0000000803037212 */ /* 0x000fca00078ec0ff */
[----:B------:R-:W-:-:S05]  /*08a0*/  IMAD.IADD R3, R10, 0x1, R3 ;  /* 0x000000010a037824 */ /* 0x000fca00078e0203 */
[----:B------:R-:W-:Y:S01]  /*08b0*/  LOP3.LUT R0, R3, R0, RZ, 0xfc, !PT ;  /* 0x0000000003007212 */ /* 0x000fe200078efcff */
[----:B------:R-:W-:Y:S06]  /*08c0*/  BRA `(.L_x_13) ;  /* 0x0000000000107947 */ /* 0x000fec0003800000 */
.L_x_12:
[----:B------:R-:W-:-:S04]  /*08d0*/  LOP3.LUT R0, R0, 0x80000000, RZ, 0xc0, !PT ;  /* 0x8000000000007812 */ /* 0x000fc800078ec0ff */
[----:B------:R-:W-:Y:S01]  /*08e0*/  LOP3.LUT R0, R0, 0x7f800000, RZ, 0xfc, !PT ;  /* 0x7f80000000007812 */ /* 0x000fe200078efcff */
[----:B------:R-:W-:Y:S06]  /*08f0*/  BRA `(.L_x_13) ;  /* 0x0000000000047947 */ /* 0x000fec0003800000 */
.L_x_11:
[----:B------:R-:W-:-:S07]  /*0900*/  IMAD R0, R8, 0x800000, R0 ;  /* 0x0080000008007824 */ /* 0x000fce00078e0200 */
.L_x_13:
[----:B------:R-:W-:Y:S05]  /*0910*/  BSYNC.RECONVERGENT B2 ;  /* 0x0000000000027941 */ /* 0x000fea0003800200 */
.L_x_10:
[----:B------:R-:W-:Y:S05]  /*0920*/  BRA `(.L_x_14) ;  /* 0x0000000000207947 */ /* 0x000fea0003800000 */
.L_x_9:
[----:B------:R-:W-:-:S04]  /*0930*/  LOP3.LUT R0, R3, 0x80000000, R0, 0x48, !PT ;  /* 0x8000000003007812 */ /* 0x000fc800078e4800 */
[----:B------:R-:W-:Y:S01]  /*0940*/  LOP3.LUT R0, R0, 0x7f800000, RZ, 0xfc, !PT ;  /* 0x7f80000000007812 */ /* 0x000fe200078efcff */
[----:B------:R-:W-:Y:S06]  /*0950*/  BRA `(.L_x_14) ;  /* 0x0000000000147947 */ /* 0x000fec0003800000 */
.L_x_8:
[----:B------:R-:W-:Y:S01]  /*0960*/  LOP3.LUT R0, R3, 0x80000000, R0, 0x48, !PT ;  /* 0x8000000003007812 */ /* 0x000fe200078e4800 */
[----:B------:R-:W-:Y:S06]  /*0970*/  BRA `(.L_x_14) ;  /* 0x00000000000c7947 */ /* 0x000fec0003800000 */
.L_x_7:
[----:B------:R-:W0:Y:S01]  /*0980*/  MUFU.RSQ R0, -QNAN ;  /* 0xffc0000000007908 */ /* 0x000e220000001400 */
[----:B------:R-:W-:Y:S05]  /*0990*/  BRA `(.L_x_14) ;  /* 0x0000000000047947 */ /* 0x000fea0003800000 */
.L_x_6:
[----:B------:R-:W-:-:S07]  /*09a0*/  FADD.FTZ R0, R0, R3 ;  /* 0x0000000300007221 */ /* 0x000fce0000010000 */
.L_x_14:
[----:B------:R-:W-:Y:S05]  /*09b0*/  BSYNC.RECONVERGENT B1 ;  /* 0x0000000000017941 */ /* 0x000fea0003800200 */
.L_x_4:
[----:B------:R-:W-:-:S04]  /*09c0*/  IMAD.MOV.U32 R7, RZ, RZ, 0x0 ;  /* 0x00000000ff077424 */ /* 0x000fc800078e00ff */
[----:B0-----:R-:W-:Y:S05]  /*09d0*/  RET.REL.NODEC R6 `(_Z8mkRenderPfii) ;  /* 0xfffffff406887950 */ /* 0x001fea0003c3ffff */
.L_x_15:
[----:B------:R-:W-:-:S00]  /*09e0*/  BRA `(.L_x_15) ;  /* 0xfffffffc00fc7947 */ /* 0x000fc0000383ffff */
[----:B------:R-:W-:-:S00]  /*09f0*/  NOP ;  /* 0x0000000000007918 */ /* 0x000fc00000000000 */
        /* <DEDUP_REMOVED lines=8> */
.L_x_16:


//--------------------- .nv.shared.reserved.0     --------------------------
	.section	.nv.shared.reserved.0,"aw",@nobits
	.weak		__nv_reservedSMEM_offset_0_alias
	.size		__nv_reservedSMEM_offset_0_alias, 0, 64
	.other		__nv_reservedSMEM_offset_0_alias,@"STO_CUDA_RESERVED_SHARED STV_DEFAULT"
__nv_reservedSMEM_offset_0_alias:
	.zero		0
	.zero		64


//--------------------- .nv.constant0._Z8mkRenderPfii --------------------------
	.section	.nv.constant0._Z8mkRenderPfii,"a",@progbits
	.sectionflags	@""
	.align	4
.nv.constant0._Z8mkRenderPfii:
	.zero		912


//--------------------- SYMBOLS --------------------------

	.type		.nv.reservedSmem.offset0,@object
	.size		.nv.reservedSmem.offset0,0x4
